//
// Generated by NVIDIA NVVM Compiler
//
// Compiler Build ID: CL-36424714
// Cuda compilation tools, release 13.0, V13.0.88
// Based on NVVM 20.0.0
//

.version 9.0
.target sm_100
.address_size 64

	// .globl	_Z25edgeCaseCooperativeKernelPii

.visible .entry _Z25edgeCaseCooperativeKernelPii(
	.param .u64 .ptr .align 1 _Z25edgeCaseCooperativeKernelPii_param_0,
	.param .u32 _Z25edgeCaseCooperativeKernelPii_param_1
)
{
	.reg .pred 	%p<17>;
	.reg .b32 	%r<94>;
	.reg .b64 	%rd<27>;

	ld.param.u64 	%rd5, [_Z25edgeCaseCooperativeKernelPii_param_0];
	ld.param.u32 	%r25, [_Z25edgeCaseCooperativeKernelPii_param_1];
	cvta.to.global.u64 	%rd1, %rd5;
	// begin inline asm
	mov.u32 %r26, %envreg2;
	// end inline asm
	cvt.u64.u32 	%rd6, %r26;
	// begin inline asm
	mov.u32 %r27, %envreg1;
	// end inline asm
	cvt.u64.u32 	%rd7, %r27;
	shl.b64 	%rd8, %rd7, 32;
	or.b64  	%rd2, %rd8, %rd6;
	mov.u32 	%r1, %ctaid.x;
	mov.u32 	%r28, %ntid.x;
	mov.u32 	%r2, %tid.x;
	mad.lo.s32 	%r92, %r1, %r28, %r2;
	mov.u32 	%r4, %nctaid.x;
	mul.lo.s32 	%r5, %r4, %r28;
	setp.ge.s32 	%p1, %r92, %r25;
	@%p1 bra 	$L__BB0_7;
	add.s32 	%r29, %r92, %r5;
	max.s32 	%r30, %r25, %r29;
	setp.lt.s32 	%p2, %r29, %r25;
	selp.u32 	%r31, 1, 0, %p2;
	add.s32 	%r32, %r29, %r31;
	sub.s32 	%r33, %r30, %r32;
	div.u32 	%r34, %r33, %r5;
	add.s32 	%r6, %r34, %r31;
	and.b32  	%r35, %r6, 3;
	setp.eq.s32 	%p3, %r35, 3;
	mov.u32 	%r88, %r92;
	@%p3 bra 	$L__BB0_4;
	add.s32 	%r36, %r6, 1;
	and.b32  	%r37, %r36, 3;
	neg.s32 	%r86, %r37;
	mov.u32 	%r88, %r92;
$L__BB0_3:
	.pragma "nounroll";
	mul.wide.s32 	%rd9, %r88, 4;
	add.s64 	%rd10, %rd1, %rd9;
	ld.global.u32 	%r38, [%rd10];
	shl.b32 	%r39, %r38, 1;
	st.global.u32 	[%rd10], %r39;
	add.s32 	%r88, %r88, %r5;
	add.s32 	%r86, %r86, 1;
	setp.ne.s32 	%p4, %r86, 0;
	@%p4 bra 	$L__BB0_3;
$L__BB0_4:
	setp.lt.u32 	%p5, %r6, 3;
	@%p5 bra 	$L__BB0_7;
	mul.wide.s32 	%rd13, %r5, 4;
	shl.b32 	%r48, %r5, 2;
$L__BB0_6:
	mul.wide.s32 	%rd11, %r88, 4;
	add.s64 	%rd12, %rd1, %rd11;
	ld.global.u32 	%r40, [%rd12];
	shl.b32 	%r41, %r40, 1;
	st.global.u32 	[%rd12], %r41;
	add.s64 	%rd14, %rd12, %rd13;
	ld.global.u32 	%r42, [%rd14];
	shl.b32 	%r43, %r42, 1;
	st.global.u32 	[%rd14], %r43;
	add.s64 	%rd15, %rd14, %rd13;
	ld.global.u32 	%r44, [%rd15];
	shl.b32 	%r45, %r44, 1;
	st.global.u32 	[%rd15], %r45;
	add.s64 	%rd16, %rd15, %rd13;
	ld.global.u32 	%r46, [%rd16];
	shl.b32 	%r47, %r46, 1;
	st.global.u32 	[%rd16], %r47;
	add.s32 	%r88, %r48, %r88;
	setp.lt.s32 	%p6, %r88, %r25;
	@%p6 bra 	$L__BB0_6;
$L__BB0_7:
	setp.ne.s64 	%p7, %rd2, 0;
	@%p7 bra 	$L__BB0_9;
	// begin inline asm
	trap;
	// end inline asm
$L__BB0_9:
	barrier.sync 	0;
	mov.u32 	%r49, %tid.y;
	add.s32 	%r50, %r2, %r49;
	mov.u32 	%r51, %tid.z;
	or.b32  	%r52, %r50, %r51;
	setp.ne.s32 	%p8, %r52, 0;
	@%p8 bra 	$L__BB0_12;
	add.s64 	%rd17, %rd2, 4;
	mov.u32 	%r55, %nctaid.y;
	mul.lo.s32 	%r56, %r4, %r55;
	mov.u32 	%r57, %nctaid.z;
	mul.lo.s32 	%r58, %r56, %r57;
	mov.u32 	%r59, %ctaid.y;
	add.s32 	%r60, %r1, %r59;
	mov.u32 	%r61, %ctaid.z;
	neg.s32 	%r62, %r61;
	setp.eq.s32 	%p9, %r60, %r62;
	sub.s32 	%r63, -2147483647, %r58;
	selp.b32 	%r54, %r63, 1, %p9;
	// begin inline asm
	atom.add.release.gpu.u32 %r53,[%rd17],%r54;
	// end inline asm
$L__BB0_11:
	// begin inline asm
	ld.acquire.gpu.u32 %r64,[%rd17];
	// end inline asm
	xor.b32  	%r65, %r64, %r53;
	setp.gt.s32 	%p10, %r65, -1;
	@%p10 bra 	$L__BB0_11;
$L__BB0_12:
	setp.ge.s32 	%p11, %r92, %r25;
	barrier.sync 	0;
	@%p11 bra 	$L__BB0_19;
	add.s32 	%r66, %r92, %r5;
	max.s32 	%r67, %r25, %r66;
	setp.lt.s32 	%p12, %r66, %r25;
	selp.u32 	%r68, 1, 0, %p12;
	add.s32 	%r69, %r66, %r68;
	sub.s32 	%r70, %r67, %r69;
	div.u32 	%r71, %r70, %r5;
	add.s32 	%r16, %r71, %r68;
	and.b32  	%r72, %r16, 3;
	setp.eq.s32 	%p13, %r72, 3;
	@%p13 bra 	$L__BB0_16;
	add.s32 	%r73, %r16, 1;
	and.b32  	%r74, %r73, 3;
	neg.s32 	%r90, %r74;
$L__BB0_15:
	.pragma "nounroll";
	mul.wide.s32 	%rd19, %r92, 4;
	add.s64 	%rd20, %rd1, %rd19;
	ld.global.u32 	%r75, [%rd20];
	add.s32 	%r76, %r75, 1;
	st.global.u32 	[%rd20], %r76;
	add.s32 	%r92, %r92, %r5;
	add.s32 	%r90, %r90, 1;
	setp.ne.s32 	%p14, %r90, 0;
	@%p14 bra 	$L__BB0_15;
$L__BB0_16:
	setp.lt.u32 	%p15, %r16, 3;
	@%p15 bra 	$L__BB0_19;
	mul.wide.s32 	%rd23, %r5, 4;
	shl.b32 	%r85, %r5, 2;
$L__BB0_18:
	mul.wide.s32 	%rd21, %r92, 4;
	add.s64 	%rd22, %rd1, %rd21;
	ld.global.u32 	%r77, [%rd22];
	add.s32 	%r78, %r77, 1;
	st.global.u32 	[%rd22], %r78;
	add.s64 	%rd24, %rd22, %rd23;
	ld.global.u32 	%r79, [%rd24];
	add.s32 	%r80, %r79, 1;
	st.global.u32 	[%rd24], %r80;
	add.s64 	%rd25, %rd24, %rd23;
	ld.global.u32 	%r81, [%rd25];
	add.s32 	%r82, %r81, 1;
	st.global.u32 	[%rd25], %r82;
	add.s64 	%rd26, %rd25, %rd23;
	ld.global.u32 	%r83, [%rd26];
	add.s32 	%r84, %r83, 1;
	st.global.u32 	[%rd26], %r84;
	add.s32 	%r92, %r85, %r92;
	setp.lt.s32 	%p16, %r92, %r25;
	@%p16 bra 	$L__BB0_18;
$L__BB0_19:
	ret;

}


// ===== COMPILED SASS (sm_100) =====

	.target	sm_100

	.elftype	@"ET_EXEC"


//--------------------- .note.nv.tkinfo           --------------------------
	.section	.note.nv.tkinfo,"",@"SHT_NOTE"
	.sectionflags	@"SHF_NOTE_NV_TKINFO"
	.tkinfo
        /*0018*/ 	.word	0x00000002
        /*0030*/ 	.string	""
        /*0030*/ 	.string	"ptxas"
        /*0030*/ 	.string	"Cuda compilation tools, release 13.0, V13.0.88"
        /*0030*/ 	.string	"Build cuda_13.0.r13.0/compiler.36424714_0"
        /*0030*/ 	.string	"-arch sm_100 -m 64 "



//--------------------- .note.nv.cuinfo           --------------------------
	.section	.note.nv.cuinfo,"",@"SHT_NOTE"
	.sectionflags	@"SHF_NOTE_NV_CUINFO"
        /*0018*/ 	.short	0x0002
        /*001a*/ 	.short	0x0064
        /*001c*/ 	.short	0x0082
	.zero		2


//--------------------- .nv.info                  --------------------------
	.section	.nv.info,"",@"SHT_CUDA_INFO"
	.align	4


	//----- nvinfo : EIATTR_REGCOUNT
	.align		4
        /*0000*/ 	.byte	0x04, 0x2f
        /*0002*/ 	.short	(.L_1 - .L_0)
	.align		4
.L_0:
        /*0004*/ 	.word	index@(_Z25edgeCaseCooperativeKernelPii)
        /*0008*/ 	.word	0x00000018


	//----- nvinfo : EIATTR_FRAME_SIZE
	.align		4
.L_1:
        /*000c*/ 	.byte	0x04, 0x11
        /*000e*/ 	.short	(.L_3 - .L_2)
	.align		4
.L_2:
        /*0010*/ 	.word	index@(_Z25edgeCaseCooperativeKernelPii)
        /*0014*/ 	.word	0x00000000


	//----- nvinfo : EIATTR_MIN_STACK_SIZE
	.align		4
.L_3:
        /*0018*/ 	.byte	0x04, 0x12
        /*001a*/ 	.short	(.L_5 - .L_4)
	.align		4
.L_4:
        /*001c*/ 	.word	index@(_Z25edgeCaseCooperativeKernelPii)
        /*0020*/ 	.word	0x00000000
.L_5:


//--------------------- .nv.compat                --------------------------
	.section	.nv.compat,"",@"SHT_CUDA_COMPAT_INFO"
	.align	4
        /*0000*/ 	.byte	0x02, 0x09, 0x00, 0x00, 0x02, 0x02, 0x01, 0x00, 0x02, 0x05, 0x05, 0x00, 0x03, 0x07, 0x01, 0x01
        /*0010*/ 	.byte	0x02, 0x03, 0x00, 0x00, 0x02, 0x06, 0x01, 0x00, 0x04, 0x0b, 0x08, 0x00, 0x09, 0x00, 0x00, 0x00
        /*0020*/ 	.byte	0x00, 0x00, 0x00, 0x00


//--------------------- .nv.info._Z25edgeCaseCooperativeKernelPii --------------------------
	.section	.nv.info._Z25edgeCaseCooperativeKernelPii,"",@"SHT_CUDA_INFO"
	.sectionflags	@""
	.align	4


	//----- nvinfo : EIATTR_CUDA_API_VERSION
	.align		4
        /*0000*/ 	.byte	0x04, 0x37
        /*0002*/ 	.short	(.L_7 - .L_6)
.L_6:
        /*0004*/ 	.word	0x00000082


	//----- nvinfo : EIATTR_KPARAM_INFO
	.align		4
.L_7:
        /*0008*/ 	.byte	0x04, 0x17
        /*000a*/ 	.short	(.L_9 - .L_8)
.L_8:
        /*000c*/ 	.word	0x00000000
        /*0010*/ 	.short	0x0001
        /*0012*/ 	.short	0x0008
        /*0014*/ 	.byte	0x00, 0xf0, 0x11, 0x00


	//----- nvinfo : EIATTR_KPARAM_INFO
	.align		4
.L_9:
        /*0018*/ 	.byte	0x04, 0x17
        /*001a*/ 	.short	(.L_11 - .L_10)
.L_10:
        /*001c*/ 	.word	0x00000000
        /*0020*/ 	.short	0x0000
        /*0022*/ 	.short	0x0000
        /*0024*/ 	.byte	0x00, 0xf5, 0x21, 0x00


	//----- nvinfo : EIATTR_SPARSE_MMA_MASK
	.align		4
.L_11:
        /*0028*/ 	.byte	0x03, 0x50
        /*002a*/ 	.short	0x0000


	//----- nvinfo : EIATTR_MAXREG_COUNT
	.align		4
        /*002c*/ 	.byte	0x03, 0x1b
        /*002e*/ 	.short	0x00ff


	//----- nvinfo : EIATTR_NUM_BARRIERS
	.align		4
        /*0030*/ 	.byte	0x02, 0x4c
        /*0032*/ 	.byte	0x01
	.zero		1


	//----- nvinfo : EIATTR_MERCURY_ISA_VERSION
	.align		4
        /*0034*/ 	.byte	0x03, 0x5f
        /*0036*/ 	.short	0x0101


	//----- nvinfo : EIATTR_INT_WARP_WIDE_INSTR_OFFSETS
	.align		4
        /*0038*/ 	.byte	0x04, 0x31
        /*003a*/ 	.short	(.L_13 - .L_12)


	//   ....[0]....
.L_12:
        /*003c*/ 	.word	0x00000670


	//   ....[1]....
        /*0040*/ 	.word	0x000007b0


	//----- nvinfo : EIATTR_COOP_GROUP_MASK_REGIDS
	.align		4
.L_13:
        /*0044*/ 	.byte	0x04, 0x29
        /*0046*/ 	.short	(.L_15 - .L_14)


	//   ....[0]....
.L_14:
        /*0048*/ 	.word	0xffffffff


	//   ....[1]....
        /*004c*/ 	.word	0xffffffff


	//----- nvinfo : EIATTR_COOP_GROUP_INSTR_OFFSETS
	.align		4
.L_15:
        /*0050*/ 	.byte	0x04, 0x28
        /*0052*/ 	.short	(.L_17 - .L_16)


	//   ....[0]....
.L_16:
        /*0054*/ 	.word	0x000005b0


	//   ....[1]....
        /*0058*/ 	.word	0x00000840


	//----- nvinfo : EIATTR_VRC_CTA_INIT_COUNT
	.align		4
.L_17:
        /*005c*/ 	.byte	0x02, 0x4a
	.zero		1
	.zero		1


	//----- nvinfo : EIATTR_EXIT_INSTR_OFFSETS
	.align		4
        /*0060*/ 	.byte	0x04, 0x1c
        /*0062*/ 	.short	(.L_19 - .L_18)


	//   ....[0]....
.L_18:
        /*0064*/ 	.word	0x00000850


	//   ....[1]....
        /*0068*/ 	.word	0x00000b10


	//   ....[2]....
        /*006c*/ 	.word	0x00000c50


	//----- nvinfo : EIATTR_CRS_STACK_SIZE
	.align		4
.L_19:
        /*0070*/ 	.byte	0x04, 0x1e
        /*0072*/ 	.short	(.L_21 - .L_20)
.L_20:
        /*0074*/ 	.word	0x00000000


	//----- nvinfo : EIATTR_CBANK_PARAM_SIZE
	.align		4
.L_21:
        /*0078*/ 	.byte	0x03, 0x19
        /*007a*/ 	.short	0x000c


	//----- nvinfo : EIATTR_PARAM_CBANK
	.align		4
        /*007c*/ 	.byte	0x04, 0x0a
        /*007e*/ 	.short	(.L_23 - .L_22)
	.align		4
.L_22:
        /*0080*/ 	.word	index@(.nv.constant0._Z25edgeCaseCooperativeKernelPii)
        /*0084*/ 	.short	0x0380
        /*0086*/ 	.short	0x000c


	//----- nvinfo : EIATTR_SW_WAR
	.align		4
.L_23:
        /*0088*/ 	.byte	0x04, 0x36
        /*008a*/ 	.short	(.L_25 - .L_24)
.L_24:
        /*008c*/ 	.word	0x00000008
.L_25:


//--------------------- .nv.callgraph             --------------------------
	.section	.nv.callgraph,"",@"SHT_CUDA_CALLGRAPH"
	.align	4
	.sectionentsize	8
	.align		4
        /*0000*/ 	.word	0x00000000
	.align		4
        /*0004*/ 	.word	0xffffffff
	.align		4
        /*0008*/ 	.word	0x00000000
	.align		4
        /*000c*/ 	.word	0xfffffffe
	.align		4
        /*0010*/ 	.word	0x00000000
	.align		4
        /*0014*/ 	.word	0xfffffffd
	.align		4
        /*0018*/ 	.word	0x00000000
	.align		4
        /*001c*/ 	.word	0xfffffffc


//--------------------- .text._Z25edgeCaseCooperativeKernelPii --------------------------
	.section	.text._Z25edgeCaseCooperativeKernelPii,"ax",@progbits
	.align	128
        .global         _Z25edgeCaseCooperativeKernelPii
        .type           _Z25edgeCaseCooperativeKernelPii,@function
        .size           _Z25edgeCaseCooperativeKernelPii,(.L_x_14 - _Z25edgeCaseCooperativeKernelPii)
        .other          _Z25edgeCaseCooperativeKernelPii,@"STO_CUDA_ENTRY STV_DEFAULT"
_Z25edgeCaseCooperativeKernelPii:
.text._Z25edgeCaseCooperativeKernelPii:
[----:B------:R-:W-:Y:S01]  /*0000*/  LDC R1, c[0x0][0x37c] ;  /* 0x0000df00ff017b82 */ /* 0x000fe20000000800 */
[----:B------:R-:W0:Y:S07]  /*0010*/  S2R R2, SR_TID.X ;  /* 0x0000000000027919 */ /* 0x000e2e0000002100 */
[----:B------:R-:W0:Y:S01]  /*0020*/  S2UR UR13, SR_CTAID.X ;  /* 0x00000000000d79c3 */ /* 0x000e220000002500 */
[----:B------:R-:W1:Y:S01]  /*0030*/  LDCU UR16, c[0x0][0x388] ;  /* 0x00007100ff1077ac */ /* 0x000e620008000800 */
[----:B------:R-:W-:Y:S01]  /*0040*/  BSSY.RECONVERGENT B0, `(.L_x_0) ;  /* 0x0000051000007945 */ /* 0x000fe20003800200 */
[----:B------:R-:W2:Y:S05]  /*0050*/  LDCU.64 UR10, c[0x0][0x358] ;  /* 0x00006b00ff0a77ac */ /* 0x000eaa0008000a00 */
[----:B------:R-:W0:Y:S01]  /*0060*/  LDC R3, c[0x0][0x360] ;  /* 0x0000d800ff037b82 */ /* 0x000e220000000800 */
[----:B------:R-:W3:Y:S01]  /*0070*/  LDCU UR14, c[0x0][0x370] ;  /* 0x00006e00ff0e77ac */ /* 0x000ee20008000800 */
[----:B------:R-:W-:-:S05]  /*0080*/  CS2R.32 R0, SR_CgaSize ;  /* 0x0000000000007805 */ /* 0x000fca0000008a00 */
[----:B------:R-:W-:-:S05]  /*0090*/  IMAD R0, R0, -0xa0, RZ ;  /* 0xffffff6000007824 */ /* 0x000fca00078e02ff */
[----:B------:R-:W-:-:S14]  /*00a0*/  R2UR UR9, R0 ;  /* 0x00000000000972ca */ /* 0x000fdc00000e0000 */
[----:B------:R-:W4:Y:S01]  /*00b0*/  LDCU UR9, c[0x0][UR9+0x258] ;  /* 0x00004b00090977ac */ /* 0x000f220008000800 */
[----:B------:R-:W-:-:S05]  /*00c0*/  CS2R.32 R0, SR_CgaSize ;  /* 0x0000000000007805 */ /* 0x000fca0000008a00 */
[----:B------:R-:W-:-:S05]  /*00d0*/  IMAD R0, R0, -0xa0, RZ ;  /* 0xffffff6000007824 */ /* 0x000fca00078e02ff */
[----:B------:R-:W-:-:S14]  /*00e0*/  R2UR UR12, R0 ;  /* 0x00000000000c72ca */ /* 0x000fdc00000e0000 */
[----:B------:R-:W2:Y:S01]  /*00f0*/  LDCU UR12, c[0x0][UR12+0x254] ;  /* 0x00004a800c0c77ac */ /* 0x000ea20008000800 */
[C---:B0-----:R-:W-:Y:S02]  /*0100*/  IMAD R0, R3.reuse, UR13, R2 ;  /* 0x0000000d03007c24 */ /* 0x041fe4000f8e0202 */
[----:B---3--:R-:W-:-:S03]  /*0110*/  IMAD R3, R3, UR14, RZ ;  /* 0x0000000e03037c24 */ /* 0x008fc6000f8e02ff */
[----:B-1----:R-:W-:-:S13]  /*0120*/  ISETP.GE.AND P0, PT, R0, UR16, PT ;  /* 0x0000001000007c0c */ /* 0x002fda000bf06270 */
[----:B--2-4-:R-:W-:Y:S05]  /*0130*/  @P0 BRA `(.L_x_1) ;  /* 0x0000000400040947 */ /* 0x014fea0003800000 */
[----:B------:R-:W0:Y:S01]  /*0140*/  I2F.U32.RP R9, R3 ;  /* 0x0000000300097306 */ /* 0x000e220000209000 */
[C---:B------:R-:W-:Y:S01]  /*0150*/  IADD3 R6, PT, PT, R3.reuse, R0, RZ ;  /* 0x0000000003067210 */ /* 0x040fe20007ffe0ff */
[----:B------:R-:W-:Y:S01]  /*0160*/  IMAD.MOV R11, RZ, RZ, -R3 ;  /* 0x000000ffff0b7224 */ /* 0x000fe200078e0a03 */
[----:B------:R-:W-:Y:S01]  /*0170*/  ISETP.NE.U32.AND P2, PT, R3, RZ, PT ;  /* 0x000000ff0300720c */ /* 0x000fe20003f45070 */
[----:B------:R-:W-:Y:S01]  /*0180*/  BSSY.RECONVERGENT B1, `(.L_x_2) ;  /* 0x0000028000017945 */ /* 0x000fe20003800200 */
[C---:B------:R-:W-:Y:S02]  /*0190*/  ISETP.GE.AND P0, PT, R6.reuse, UR16, PT ;  /* 0x0000001006007c0c */ /* 0x040fe4000bf06270 */
[----:B------:R-:W-:Y:S02]  /*01a0*/  VIMNMX R7, PT, PT, R6, UR16, !PT ;  /* 0x0000001006077c48 */ /* 0x000fe4000ffe0100 */
[----:B------:R-:W-:-:S04]  /*01b0*/  SEL R8, RZ, 0x1, P0 ;  /* 0x00000001ff087807 */ /* 0x000fc80000000000 */
[----:B------:R-:W-:Y:S01]  /*01c0*/  IADD3 R6, PT, PT, R7, -R6, -R8 ;  /* 0x8000000607067210 */ /* 0x000fe20007ffe808 */
[----:B0-----:R-:W0:Y:S02]  /*01d0*/  MUFU.RCP R9, R9 ;  /* 0x0000000900097308 */ /* 0x001e240000001000 */
[----:B0-----:R-:W-:-:S06]  /*01e0*/  VIADD R4, R9, 0xffffffe ;  /* 0x0ffffffe09047836 */ /* 0x001fcc0000000000 */
[----:B------:R0:W1:Y:S02]  /*01f0*/  F2I.FTZ.U32.TRUNC.NTZ R5, R4 ;  /* 0x0000000400057305 */ /* 0x000064000021f000 */
[----:B0-----:R-:W-:Y:S02]  /*0200*/  IMAD.MOV.U32 R4, RZ, RZ, RZ ;  /* 0x000000ffff047224 */ /* 0x001fe400078e00ff */
[----:B-1----:R-:W-:-:S04]  /*0210*/  IMAD R11, R11, R5, RZ ;  /* 0x000000050b0b7224 */ /* 0x002fc800078e02ff */
[----:B------:R-:W-:-:S06]  /*0220*/  IMAD.HI.U32 R5, R5, R11, R4 ;  /* 0x0000000b05057227 */ /* 0x000fcc00078e0004 */
[----:B------:R-:W-:-:S04]  /*0230*/  IMAD.HI.U32 R7, R5, R6, RZ ;  /* 0x0000000605077227 */ /* 0x000fc800078e00ff */
[----:B------:R-:W-:-:S04]  /*0240*/  IMAD.MOV R4, RZ, RZ, -R7 ;  /* 0x000000ffff047224 */ /* 0x000fc800078e0a07 */
[----:B------:R-:W-:Y:S02]  /*0250*/  IMAD R6, R3, R4, R6 ;  /* 0x0000000403067224 */ /* 0x000fe400078e0206 */
[----:B------:R-:W0:Y:S03]  /*0260*/  LDC.64 R4, c[0x0][0x380] ;  /* 0x0000e000ff047b82 */ /* 0x000e260000000a00 */
[----:B------:R-:W-:-:S13]  /*0270*/  ISETP.GE.U32.AND P0, PT, R6, R3, PT ;  /* 0x000000030600720c */ /* 0x000fda0003f06070 */
[----:B------:R-:W-:Y:S01]  /*0280*/  @P0 IADD3 R6, PT, PT, -R3, R6, RZ ;  /* 0x0000000603060210 */ /* 0x000fe20007ffe1ff */
[----:B------:R-:W-:-:S03]  /*0290*/  @P0 VIADD R7, R7, 0x1 ;  /* 0x0000000107070836 */ /* 0x000fc60000000000 */
[----:B------:R-:W-:-:S13]  /*02a0*/  ISETP.GE.U32.AND P1, PT, R6, R3, PT ;  /* 0x000000030600720c */ /* 0x000fda0003f26070 */
[----:B------:R-:W-:Y:S01]  /*02b0*/  @P1 VIADD R7, R7, 0x1 ;  /* 0x0000000107071836 */ /* 0x000fe20000000000 */
[----:B------:R-:W-:-:S04]  /*02c0*/  @!P2 LOP3.LUT R7, RZ, R3, RZ, 0x33, !PT ;  /* 0x00000003ff07a212 */ /* 0x000fc800078e33ff */
[----:B------:R-:W-:-:S04]  /*02d0*/  IADD3 R7, PT, PT, R8, R7, RZ ;  /* 0x0000000708077210 */ /* 0x000fc80007ffe0ff */
[C---:B------:R-:W-:Y:S02]  /*02e0*/  LOP3.LUT R6, R7.reuse, 0x3, RZ, 0xc0, !PT ;  /* 0x0000000307067812 */ /* 0x040fe400078ec0ff */
[----:B------:R-:W-:Y:S02]  /*02f0*/  ISETP.GE.U32.AND P1, PT, R7, 0x3, PT ;  /* 0x000000030700780c */ /* 0x000fe40003f26070 */
[----:B------:R-:W-:Y:S01]  /*0300*/  ISETP.NE.AND P0, PT, R6, 0x3, PT ;  /* 0x000000030600780c */ /* 0x000fe20003f05270 */
[----:B------:R-:W-:-:S12]  /*0310*/  IMAD.MOV.U32 R6, RZ, RZ, R0 ;  /* 0x000000ffff067224 */ /* 0x000fd800078e0000 */
[----:B0-----:R-:W-:Y:S05]  /*0320*/  @!P0 BRA `(.L_x_3) ;  /* 0x0000000000348947 */ /* 0x001fea0003800000 */
[----:B------:R-:W0:Y:S01]  /*0330*/  LDC.64 R10, c[0x0][0x380] ;  /* 0x0000e000ff0a7b82 */ /* 0x000e220000000a00 */
[----:B------:R-:W-:-:S05]  /*0340*/  VIADD R6, R7, 0x1 ;  /* 0x0000000107067836 */ /* 0x000fca0000000000 */
[----:B------:R-:W-:Y:S02]  /*0350*/  LOP3.LUT R7, R6, 0x3, RZ, 0xc0, !PT ;  /* 0x0000000306077812 */ /* 0x000fe400078ec0ff */
[----:B------:R-:W-:-:S03]  /*0360*/  MOV R6, R0 ;  /* 0x0000000000067202 */ /* 0x000fc60000000f00 */
[----:B------:R-:W-:-:S07]  /*0370*/  IMAD.MOV R7, RZ, RZ, -R7 ;  /* 0x000000ffff077224 */ /* 0x000fce00078e0a07 */
.L_x_4:
[----:B01----:R-:W-:-:S05]  /*0380*/  IMAD.WIDE R8, R6, 0x4, R10 ;  /* 0x0000000406087825 */ /* 0x003fca00078e020a */
[----:B------:R-:W2:Y:S01]  /*0390*/  LDG.E R12, desc[UR10][R8.64] ;  /* 0x0000000a080c7981 */ /* 0x000ea2000c1e1900 */
[----:B------:R-:W-:Y:S01]  /*03a0*/  IADD3 R7, PT, PT, R7, 0x1, RZ ;  /* 0x0000000107077810 */ /* 0x000fe20007ffe0ff */
[----:B------:R-:W-:-:S03]  /*03b0*/  IMAD.IADD R6, R3, 0x1, R6 ;  /* 0x0000000103067824 */ /* 0x000fc600078e0206 */
[----:B------:R-:W-:Y:S01]  /*03c0*/  ISETP.NE.AND P0, PT, R7, RZ, PT ;  /* 0x000000ff0700720c */ /* 0x000fe20003f05270 */
[----:B--2---:R-:W-:-:S05]  /*03d0*/  IMAD.SHL.U32 R13, R12, 0x2, RZ ;  /* 0x000000020c0d7824 */ /* 0x004fca00078e00ff */
[----:B------:R1:W-:Y:S07]  /*03e0*/  STG.E desc[UR10][R8.64], R13 ;  /* 0x0000000d08007986 */ /* 0x0003ee000c10190a */
[----:B------:R-:W-:Y:S05]  /*03f0*/  @P0 BRA `(.L_x_4) ;  /* 0xfffffffc00e00947 */ /* 0x000fea000383ffff */
.L_x_3:
[----:B------:R-:W-:Y:S05]  /*0400*/  BSYNC.RECONVERGENT B1 ;  /* 0x0000000000017941 */ /* 0x000fea0003800200 */
.L_x_2:
[----:B------:R-:W-:Y:S05]  /*0410*/  @!P1 BRA `(.L_x_1) ;  /* 0x00000000004c9947 */ /* 0x000fea0003800000 */
.L_x_5:
[----:B0-----:R-:W-:-:S05]  /*0420*/  IMAD.WIDE R14, R6, 0x4, R4 ;  /* 0x00000004060e7825 */ /* 0x001fca00078e0204 */
[----:B------:R-:W2:Y:S01]  /*0430*/  LDG.E R7, desc[UR10][R14.64] ;  /* 0x0000000a0e077981 */ /* 0x000ea2000c1e1900 */
[----:B-1----:R-:W-:-:S04]  /*0440*/  IMAD.WIDE R8, R3, 0x4, R14 ;  /* 0x0000000403087825 */ /* 0x002fc800078e020e */
[----:B--2---:R-:W-:-:S05]  /*0450*/  IMAD.SHL.U32 R7, R7, 0x2, RZ ;  /* 0x0000000207077824 */ /* 0x004fca00078e00ff */
[----:B------:R0:W-:Y:S04]  /*0460*/  STG.E desc[UR10][R14.64], R7 ;  /* 0x000000070e007986 */ /* 0x0001e8000c10190a */
[----:B------:R-:W2:Y:S02]  /*0470*/  LDG.E R10, desc[UR10][R8.64] ;  /* 0x0000000a080a7981 */ /* 0x000ea4000c1e1900 */
[----:B--2---:R-:W-:Y:S01]  /*0480*/  SHF.L.U32 R17, R10, 0x1, RZ ;  /* 0x000000010a117819 */ /* 0x004fe200000006ff */
[----:B------:R-:W-:-:S04]  /*0490*/  IMAD.WIDE R10, R3, 0x4, R8 ;  /* 0x00000004030a7825 */ /* 0x000fc800078e0208 */
[----:B------:R0:W-:Y:S04]  /*04a0*/  STG.E desc[UR10][R8.64], R17 ;  /* 0x0000001108007986 */ /* 0x0001e8000c10190a */
[----:B------:R-:W2:Y:S02]  /*04b0*/  LDG.E R12, desc[UR10][R10.64] ;  /* 0x0000000a0a0c7981 */ /* 0x000ea4000c1e1900 */
[----:B--2---:R-:W-:Y:S02]  /*04c0*/  IMAD.SHL.U32 R19, R12, 0x2, RZ ;  /* 0x000000020c137824 */ /* 0x004fe400078e00ff */
[----:B------:R-:W-:-:S03]  /*04d0*/  IMAD.WIDE R12, R3, 0x4, R10 ;  /* 0x00000004030c7825 */ /* 0x000fc600078e020a */
[----:B------:R0:W-:Y:S04]  /*04e0*/  STG.E desc[UR10][R10.64], R19 ;  /* 0x000000130a007986 */ /* 0x0001e8000c10190a */
[----:B------:R-:W2:Y:S01]  /*04f0*/  LDG.E R16, desc[UR10][R12.64] ;  /* 0x0000000a0c107981 */ /* 0x000ea2000c1e1900 */
[----:B------:R-:W-:-:S04]  /*0500*/  LEA R6, R3, R6, 0x2 ;  /* 0x0000000603067211 */ /* 0x000fc800078e10ff */
[----:B------:R-:W-:Y:S01]  /*0510*/  ISETP.GE.AND P0, PT, R6, UR16, PT ;  /* 0x0000001006007c0c */ /* 0x000fe2000bf06270 */
[----:B--2---:R-:W-:-:S05]  /*0520*/  IMAD.SHL.U32 R21, R16, 0x2, RZ ;  /* 0x0000000210157824 */ /* 0x004fca00078e00ff */
[----:B------:R0:W-:Y:S07]  /*0530*/  STG.E desc[UR10][R12.64], R21 ;  /* 0x000000150c007986 */ /* 0x0001ee000c10190a */
[----:B------:R-:W-:Y:S05]  /*0540*/  @!P0 BRA `(.L_x_5) ;  /* 0xfffffffc00b48947 */ /* 0x000fea000383ffff */
.L_x_1:
[----:B------:R-:W-:Y:S05]  /*0550*/  BSYNC.RECONVERGENT B0 ;  /* 0x0000000000007941 */ /* 0x000fea0003800200 */
.L_x_0:
[----:B------:R-:W-:-:S04]  /*0560*/  UISETP.NE.U32.AND UP0, UPT, UR9, URZ, UPT ;  /* 0x000000ff0900728c */ /* 0x000fc8000bf05070 */
[----:B------:R-:W-:-:S09]  /*0570*/  UISETP.NE.AND.EX UP0, UPT, UR12, URZ, UPT, UP0 ;  /* 0x000000ff0c00728c */ /* 0x000fd2000bf05300 */
[----:B------:R-:W-:Y:S05]  /*0580*/  BRA.U UP0, `(.L_x_6) ;  /* 0x0000000100047547 */ /* 0x000fea000b800000 */
[----:B------:R-:W-:Y:S05]  /*0590*/  BPT.TRAP 0x1 ;  /* 0x000000040000795c */ /* 0x000fea0000300000 */
.L_x_6:
[----:B------:R-:W2:Y:S01]  /*05a0*/  S2R R5, SR_TID.Y ;  /* 0x0000000000057919 */ /* 0x000ea20000002200 */
[----:B------:R-:W-:Y:S01]  /*05b0*/  BAR.SYNC.DEFER_BLOCKING 0x0 ;  /* 0x0000000000007b1d */ /* 0x000fe20000010000 */
[----:B------:R-:W-:-:S05]  /*05c0*/  ISETP.GE.AND P0, PT, R0, UR16, PT ;  /* 0x0000001000007c0c */ /* 0x000fca000bf06270 */
[----:B0-----:R-:W0:Y:S01]  /*05d0*/  S2R R7, SR_TID.Z ;  /* 0x0000000000077919 */ /* 0x001e220000002300 */
[----:B--2---:R-:W-:-:S05]  /*05e0*/  IMAD.IADD R2, R2, 0x1, R5 ;  /* 0x0000000102027824 */ /* 0x004fca00078e0205 */
[----:B0-----:R-:W-:-:S13]  /*05f0*/  LOP3.LUT P1, RZ, R2, R7, RZ, 0xfc, !PT ;  /* 0x0000000702ff7212 */ /* 0x001fda000782fcff */
[----:B------:R-:W-:Y:S05]  /*0600*/  @P1 BRA `(.L_x_7) ;  /* 0x0000000000881947 */ /* 0x000fea0003800000 */
[----:B------:R-:W0:Y:S01]  /*0610*/  S2UR UR4, SR_CTAID.Y ;  /* 0x00000000000479c3 */ /* 0x000e220000002600 */
[----:B------:R-:W2:Y:S01]  /*0620*/  S2R R5, SR_LANEID ;  /* 0x0000000000057919 */ /* 0x000ea20000000000 */
[----:B------:R-:W3:Y:S01]  /*0630*/  LDCU UR5, c[0x0][0x374] ;  /* 0x00006e80ff0577ac */ /* 0x000ee20008000800 */
[----:B------:R-:W-:Y:S01]  /*0640*/  IMAD.U32 R4, RZ, RZ, UR9 ;  /* 0x00000009ff047e24 */ /* 0x000fe2000f8e00ff */
[----:B------:R-:W4:Y:S04]  /*0650*/  LDCU UR6, c[0x0][0x378] ;  /* 0x00006f00ff0677ac */ /* 0x000f280008000800 */
[----:B------:R-:W5:Y:S01]  /*0660*/  S2UR UR7, SR_CTAID.Z ;  /* 0x00000000000779c3 */ /* 0x000f620000002700 */
[----:B------:R-:W-:Y:S01]  /*0670*/  VOTEU.ANY UR15, UPT, PT ;  /* 0x00000000000f7886 */ /* 0x000fe200038e0100 */
[----:B------:R-:W-:Y:S01]  /*0680*/  UIADD3 UR8, UPT, UPT, URZ, -UR14, URZ ;  /* 0x8000000eff087290 */ /* 0x000fe2000fffe0ff */
[----:B------:R-:W2:Y:S08]  /*0690*/  FLO.U32 R6, UR15 ;  /* 0x0000000f00067d00 */ /* 0x000eb000080e0000 */
[----:B------:R-:W1:Y:S01]  /*06a0*/  POPC R2, UR15 ;  /* 0x0000000f00027d09 */ /* 0x000e620008000000 */
[----:B---3--:R-:W-:-:S02]  /*06b0*/  UIMAD UR5, UR8, UR5, URZ ;  /* 0x00000005080572a4 */ /* 0x008fc4000f8e02ff */
[----:B0-----:R-:W-:Y:S02]  /*06c0*/  UIADD3 UR4, UPT, UPT, UR13, UR4, URZ ;  /* 0x000000040d047290 */ /* 0x001fe4000fffe0ff */
[----:B-----5:R-:W-:Y:S01]  /*06d0*/  UIADD3 UR7, UPT, UPT, -UR7, URZ, URZ ;  /* 0x000000ff07077290 */ /* 0x020fe2000fffe1ff */
[----:B--2---:R-:W-:Y:S02]  /*06e0*/  ISETP.EQ.U32.AND P1, PT, R6, R5, PT ;  /* 0x000000050600720c */ /* 0x004fe40003f22070 */
[----:B------:R-:W-:Y:S01]  /*06f0*/  MOV R5, UR12 ;  /* 0x0000000c00057c02 */ /* 0x000fe20008000f00 */
[----:B------:R-:W-:Y:S02]  /*0700*/  UISETP.NE.AND UP0, UPT, UR4, UR7, UPT ;  /* 0x000000070400728c */ /* 0x000fe4000bf05270 */
[----:B----4-:R-:W-:-:S04]  /*0710*/  UIMAD UR4, UR6, UR5, -0x7fffffff ;  /* 0x80000001060474a4 */ /* 0x010fc8000f8e0205 */
[----:B------:R-:W-:-:S06]  /*0720*/  USEL UR4, UR4, 0x1, !UP0 ;  /* 0x0000000104047887 */ /* 0x000fcc000c000000 */
[----:B-1----:R-:W-:Y:S01]  /*0730*/  IMAD R7, R2, UR4, RZ ;  /* 0x0000000402077c24 */ /* 0x002fe2000f8e02ff */
[----:B------:R-:W-:Y:S06]  /*0740*/  @P1 MEMBAR.ALL.GPU ;  /* 0x0000000000001992 */ /* 0x000fec000000a000 */
[----:B------:R-:W-:-:S00]  /*0750*/  @P1 ERRBAR ;  /* 0x00000000000019ab */ /* 0x000fc00000000000 */
[----:B------:R-:W-:Y:S06]  /*0760*/  @P1 CGAERRBAR ;  /* 0x00000000000015ab */ /* 0x000fec0000000000 */
[----:B------:R-:W2:Y:S01]  /*0770*/  @P1 ATOM.E.ADD.STRONG.GPU PT, R7, desc[UR10][R4.64+0x4], R7 ;  /* 0x800004070407198a */ /* 0x000ea200081ef10a */
[----:B------:R-:W0:Y:S02]  /*0780*/  S2R R8, SR_LTMASK ;  /* 0x0000000000087919 */ /* 0x000e240000003900 */
[----:B0-----:R-:W-:-:S04]  /*0790*/  LOP3.LUT R8, R8, UR15, RZ, 0xc0, !PT ;  /* 0x0000000f08087c12 */ /* 0x001fc8000f8ec0ff */
[----:B------:R-:W0:Y:S01]  /*07a0*/  POPC R9, R8 ;  /* 0x0000000800097309 */ /* 0x000e220000000000 */
[----:B--2---:R-:W0:Y:S02]  /*07b0*/  SHFL.IDX PT, R2, R7, R6, 0x1f ;  /* 0x00001f0607027589 */ /* 0x004e2400000e0000 */
[----:B0-----:R-:W-:-:S07]  /*07c0*/  IMAD R2, R9, UR4, R2 ;  /* 0x0000000409027c24 */ /* 0x001fce000f8e0202 */
.L_x_8:
[----:B------:R-:W2:Y:S04]  /*07d0*/  LD.E.STRONG.GPU R7, desc[UR10][R4.64+0x4] ;  /* 0x0000040a04077980 */ /* 0x000ea8000c10f900 */
[----:B--2---:R-:W-:Y:S01]  /*07e0*/  CCTL.IVALL ;  /* 0x00000000ff00798f */ /* 0x004fe20002000000 */
[----:B------:R-:W-:Y:S05]  /*07f0*/  YIELD ;  /* 0x0000000000007946 */ /* 0x000fea0003800000 */
[----:B------:R-:W-:-:S04]  /*0800*/  LOP3.LUT R7, R7, R2, RZ, 0x3c, !PT ;  /* 0x0000000207077212 */ /* 0x000fc800078e3cff */
[----:B------:R-:W-:-:S13]  /*0810*/  ISETP.GT.AND P1, PT, R7, -0x1, PT ;  /* 0xffffffff0700780c */ /* 0x000fda0003f24270 */
[----:B------:R-:W-:Y:S05]  /*0820*/  @P1 BRA `(.L_x_8) ;  /* 0xfffffffc00e81947 */ /* 0x000fea000383ffff */
.L_x_7:
[----:B------:R-:W-:Y:S05]  /*0830*/  WARPSYNC.ALL ;  /* 0x0000000000007948 */ /* 0x000fea0003800000 */
[----:B------:R-:W-:Y:S06]  /*0840*/  BAR.SYNC.DEFER_BLOCKING 0x0 ;  /* 0x0000000000007b1d */ /* 0x000fec0000010000 */
[----:B------:R-:W-:Y:S05]  /*0850*/  @P0 EXIT ;  /* 0x000000000000094d */ /* 0x000fea0003800000 */
[----:B-1----:R-:W0:Y:S01]  /*0860*/  I2F.U32.RP R8, R3 ;  /* 0x0000000300087306 */ /* 0x002e220000209000 */
        /* <DEDUP_REMOVED lines=27> */
[----:B------:R-:W-:-:S13]  /*0a20*/  ISETP.NE.AND P0, PT, R6, 0x3, PT ;  /* 0x000000030600780c */ /* 0x000fda0003f05270 */
[----:B0-----:R-:W-:Y:S05]  /*0a30*/  @!P0 BRA `(.L_x_10) ;  /* 0x0000000000308947 */ /* 0x001fea0003800000 */
[----:B------:R-:W0:Y:S01]  /*0a40*/  LDC.64 R8, c[0x0][0x380] ;  /* 0x0000e000ff087b82 */ /* 0x000e220000000a00 */
[----:B------:R-:W-:-:S05]  /*0a50*/  VIADD R2, R2, 0x1 ;  /* 0x0000000102027836 */ /* 0x000fca0000000000 */
[----:B------:R-:W-:-:S04]  /*0a60*/  LOP3.LUT R2, R2, 0x3, RZ, 0xc0, !PT ;  /* 0x0000000302027812 */ /* 0x000fc800078ec0ff */
[----:B------:R-:W-:-:S07]  /*0a70*/  IADD3 R2, PT, PT, -R2, RZ, RZ ;  /* 0x000000ff02027210 */ /* 0x000fce0007ffe1ff */
.L_x_11:
[----:B01----:R-:W-:-:S05]  /*0a80*/  IMAD.WIDE R6, R0, 0x4, R8 ;  /* 0x0000000400067825 */ /* 0x003fca00078e0208 */
[----:B------:R-:W2:Y:S01]  /*0a90*/  LDG.E R10, desc[UR10][R6.64] ;  /* 0x0000000a060a7981 */ /* 0x000ea2000c1e1900 */
[----:B------:R-:W-:Y:S01]  /*0aa0*/  IADD3 R2, PT, PT, R2, 0x1, RZ ;  /* 0x0000000102027810 */ /* 0x000fe20007ffe0ff */
[----:B------:R-:W-:-:S03]  /*0ab0*/  IMAD.IADD R0, R3, 0x1, R0 ;  /* 0x0000000103007824 */ /* 0x000fc600078e0200 */
[----:B------:R-:W-:Y:S01]  /*0ac0*/  ISETP.NE.AND P0, PT, R2, RZ, PT ;  /* 0x000000ff0200720c */ /* 0x000fe20003f05270 */
[----:B--2---:R-:W-:-:S05]  /*0ad0*/  VIADD R11, R10, 0x1 ;  /* 0x000000010a0b7836 */ /* 0x004fca0000000000 */
[----:B------:R1:W-:Y:S07]  /*0ae0*/  STG.E desc[UR10][R6.64], R11 ;  /* 0x0000000b06007986 */ /* 0x0003ee000c10190a */
[----:B------:R-:W-:Y:S05]  /*0af0*/  @P0 BRA `(.L_x_11) ;  /* 0xfffffffc00e00947 */ /* 0x000fea000383ffff */
.L_x_10:
[----:B------:R-:W-:Y:S05]  /*0b00*/  BSYNC.RECONVERGENT B0 ;  /* 0x0000000000007941 */ /* 0x000fea0003800200 */
.L_x_9:
[----:B------:R-:W-:Y:S05]  /*0b10*/  @!P1 EXIT ;  /* 0x000000000000994d */ /* 0x000fea0003800000 */
.L_x_12:
[----:B0-----:R-:W-:-:S05]  /*0b20*/  IMAD.WIDE R12, R0, 0x4, R4 ;  /* 0x00000004000c7825 */ /* 0x001fca00078e0204 */
[----:B------:R-:W2:Y:S01]  /*0b30*/  LDG.E R2, desc[UR10][R12.64] ;  /* 0x0000000a0c027981 */ /* 0x000ea2000c1e1900 */
[----:B-1----:R-:W-:Y:S01]  /*0b40*/  IMAD.WIDE R6, R3, 0x4, R12 ;  /* 0x0000000403067825 */ /* 0x002fe200078e020c */
[----:B--2---:R-:W-:-:S05]  /*0b50*/  IADD3 R15, PT, PT, R2, 0x1, RZ ;  /* 0x00000001020f7810 */ /* 0x004fca0007ffe0ff */
[----:B------:R0:W-:Y:S04]  /*0b60*/  STG.E desc[UR10][R12.64], R15 ;  /* 0x0000000f0c007986 */ /* 0x0001e8000c10190a */
[----:B------:R-:W2:Y:S01]  /*0b70*/  LDG.E R2, desc[UR10][R6.64] ;  /* 0x0000000a06027981 */ /* 0x000ea2000c1e1900 */
[----:B------:R-:W-:-:S04]  /*0b80*/  IMAD.WIDE R8, R3, 0x4, R6 ;  /* 0x0000000403087825 */ /* 0x000fc800078e0206 */
[----:B--2---:R-:W-:-:S05]  /*0b90*/  VIADD R17, R2, 0x1 ;  /* 0x0000000102117836 */ /* 0x004fca0000000000 */
[----:B------:R0:W-:Y:S04]  /*0ba0*/  STG.E desc[UR10][R6.64], R17 ;  /* 0x0000001106007986 */ /* 0x0001e8000c10190a */
[----:B------:R-:W2:Y:S01]  /*0bb0*/  LDG.E R2, desc[UR10][R8.64] ;  /* 0x0000000a08027981 */ /* 0x000ea2000c1e1900 */
[----:B------:R-:W-:Y:S01]  /*0bc0*/  IMAD.WIDE R10, R3, 0x4, R8 ;  /* 0x00000004030a7825 */ /* 0x000fe200078e0208 */
[----:B--2---:R-:W-:-:S05]  /*0bd0*/  IADD3 R19, PT, PT, R2, 0x1, RZ ;  /* 0x0000000102137810 */ /* 0x004fca0007ffe0ff */
[----:B------:R0:W-:Y:S04]  /*0be0*/  STG.E desc[UR10][R8.64], R19 ;  /* 0x0000001308007986 */ /* 0x0001e8000c10190a */
[----:B------:R-:W2:Y:S01]  /*0bf0*/  LDG.E R2, desc[UR10][R10.64] ;  /* 0x0000000a0a027981 */ /* 0x000ea2000c1e1900 */
[----:B------:R-:W-:-:S04]  /*0c00*/  LEA R0, R3, R0, 0x2 ;  /* 0x0000000003007211 */ /* 0x000fc800078e10ff */
[----:B------:R-:W-:Y:S01]  /*0c10*/  ISETP.GE.AND P0, PT, R0, UR16, PT ;  /* 0x0000001000007c0c */ /* 0x000fe2000bf06270 */
[----:B--2---:R-:W-:-:S05]  /*0c20*/  VIADD R21, R2, 0x1 ;  /* 0x0000000102157836 */ /* 0x004fca0000000000 */
[----:B------:R0:W-:Y:S07]  /*0c30*/  STG.E desc[UR10][R10.64], R21 ;  /* 0x000000150a007986 */ /* 0x0001ee000c10190a */
[----:B------:R-:W-:Y:S05]  /*0c40*/  @!P0 BRA `(.L_x_12) ;  /* 0xfffffffc00b48947 */ /* 0x000fea000383ffff */
[----:B------:R-:W-:Y:S05]  /*0c50*/  EXIT ;  /* 0x000000000000794d */ /* 0x000fea0003800000 */
.L_x_13:
[----:B------:R-:W-:-:S00]  /*0c60*/  BRA `(.L_x_13) ;  /* 0xfffffffc00fc7947 */ /* 0x000fc0000383ffff */
[----:B------:R-:W-:-:S00]  /*0c70*/  NOP ;  /* 0x0000000000007918 */ /* 0x000fc00000000000 */
        /* <DEDUP_REMOVED lines=8> */
.L_x_14:


//--------------------- .nv.shared.reserved.0     --------------------------
	.section	.nv.shared.reserved.0,"aw",@nobits
	.weak		__nv_reservedSMEM_offset_0_alias
	.size		__nv_reservedSMEM_offset_0_alias, 0, 64
	.other		__nv_reservedSMEM_offset_0_alias,@"STO_CUDA_RESERVED_SHARED STV_DEFAULT"
__nv_reservedSMEM_offset_0_alias:
	.zero		0
	.zero		64


//--------------------- .nv.constant0._Z25edgeCaseCooperativeKernelPii --------------------------
	.section	.nv.constant0._Z25edgeCaseCooperativeKernelPii,"a",@progbits
	.sectionflags	@""
	.align	4
.nv.constant0._Z25edgeCaseCooperativeKernelPii:
	.zero		908


//--------------------- SYMBOLS --------------------------

	.type		.nv.reservedSmem.offset0,@object
	.size		.nv.reservedSmem.offset0,0x4
